	.headerflags	@"EF_CUDA_TEXMODE_UNIFIED EF_CUDA_64BIT_ADDRESS EF_CUDA_ACCELERATORS EF_CUDA_SM90 EF_CUDA_VIRTUAL_SM(EF_CUDA_SM90)"
	.elftype	@"ET_EXEC"


//--------------------- .nv.info                  --------------------------
	.section	.nv.info,"",@"SHT_CUDA_INFO"
	.align	4


	//----- nvinfo : EIATTR_REGCOUNT
	.align		4
        /*0000*/ 	.byte	0x04, 0x2f
        /*0002*/ 	.short	(.L_3 - .L_2)
	.align		4
.L_2:
        /*0004*/ 	.word	index@(triton_per_fused__native_batch_norm_legit_no_training_add_convolution_mean_9)
        /*0008*/ 	.word	0x00000020


	//----- nvinfo : EIATTR_MIN_STACK_SIZE
	.align		4
.L_3:
        /*000c*/ 	.byte	0x04, 0x12
        /*000e*/ 	.short	(.L_5 - .L_4)
	.align		4
.L_4:
        /*0010*/ 	.word	index@(triton_per_fused__native_batch_norm_legit_no_training_add_convolution_mean_9)
        /*0014*/ 	.word	0x00000000


	//----- nvinfo : EIATTR_FRAME_SIZE
	.align		4
.L_5:
        /*0018*/ 	.byte	0x04, 0x11
        /*001a*/ 	.short	(.L_7 - .L_6)
	.align		4
.L_6:
        /*001c*/ 	.word	index@(triton_per_fused__native_batch_norm_legit_no_training_add_convolution_mean_9)
        /*0020*/ 	.word	0x00000000


	//----- nvinfo : EIATTR_MIN_STACK_SIZE
	.align		4
.L_7:
        /*0024*/ 	.byte	0x04, 0x12
        /*0026*/ 	.short	(.L_9 - .L_8)
	.align		4
.L_8:
        /*0028*/ 	.word	index@(triton_per_fused__native_batch_norm_legit_no_training_add_convolution_mean_9)
        /*002c*/ 	.word	0x00000000
.L_9:


//--------------------- .nv.info.triton_per_fused__native_batch_norm_legit_no_training_add_convolution_mean_9 --------------------------
	.section	.nv.info.triton_per_fused__native_batch_norm_legit_no_training_add_convolution_mean_9,"",@"SHT_CUDA_INFO"
	.sectionflags	@""
	.align	4


	//----- nvinfo : EIATTR_CUDA_API_VERSION
	.align		4
        /*0000*/ 	.byte	0x04, 0x37
        /*0002*/ 	.short	(.L_11 - .L_10)
.L_10:
        /*0004*/ 	.word	0x0000007c


	//----- nvinfo : EIATTR_KPARAM_INFO
	.align		4
.L_11:
        /*0008*/ 	.byte	0x04, 0x17
        /*000a*/ 	.short	(.L_13 - .L_12)
.L_12:
        /*000c*/ 	.word	0x00000000
        /*0010*/ 	.short	0x000b
        /*0012*/ 	.short	0x0054
        /*0014*/ 	.byte	0x00, 0xf0, 0x11, 0x00


	//----- nvinfo : EIATTR_KPARAM_INFO
	.align		4
.L_13:
        /*0018*/ 	.byte	0x04, 0x17
        /*001a*/ 	.short	(.L_15 - .L_14)
.L_14:
        /*001c*/ 	.word	0x00000000
        /*0020*/ 	.short	0x000a
        /*0022*/ 	.short	0x0050
        /*0024*/ 	.byte	0x00, 0xf0, 0x11, 0x00


	//----- nvinfo : EIATTR_KPARAM_INFO
	.align		4
.L_15:
        /*0028*/ 	.byte	0x04, 0x17
        /*002a*/ 	.short	(.L_17 - .L_16)
.L_16:
        /*002c*/ 	.word	0x00000000
        /*0030*/ 	.short	0x0009
        /*0032*/ 	.short	0x0048
        /*0034*/ 	.byte	0x00, 0xf4, 0x21, 0x00


	//----- nvinfo : EIATTR_KPARAM_INFO
	.align		4
.L_17:
        /*0038*/ 	.byte	0x04, 0x17
        /*003a*/ 	.short	(.L_19 - .L_18)
.L_18:
        /*003c*/ 	.word	0x00000000
        /*0040*/ 	.short	0x0008
        /*0042*/ 	.short	0x0040
        /*0044*/ 	.byte	0x00, 0xf4, 0x21, 0x00


	//----- nvinfo : EIATTR_KPARAM_INFO
	.align		4
.L_19:
        /*0048*/ 	.byte	0x04, 0x17
        /*004a*/ 	.short	(.L_21 - .L_20)
.L_20:
        /*004c*/ 	.word	0x00000000
        /*0050*/ 	.short	0x0007
        /*0052*/ 	.short	0x0038
        /*0054*/ 	.byte	0x00, 0xf4, 0x21, 0x00


	//----- nvinfo : EIATTR_KPARAM_INFO
	.align		4
.L_21:
        /*0058*/ 	.byte	0x04, 0x17
        /*005a*/ 	.short	(.L_23 - .L_22)
.L_22:
        /*005c*/ 	.word	0x00000000
        /*0060*/ 	.short	0x0006
        /*0062*/ 	.short	0x0030
        /*0064*/ 	.byte	0x00, 0xf4, 0x21, 0x00


	//----- nvinfo : EIATTR_KPARAM_INFO
	.align		4
.L_23:
        /*0068*/ 	.byte	0x04, 0x17
        /*006a*/ 	.short	(.L_25 - .L_24)
.L_24:
        /*006c*/ 	.word	0x00000000
        /*0070*/ 	.short	0x0005
        /*0072*/ 	.short	0x0028
        /*0074*/ 	.byte	0x00, 0xf4, 0x21, 0x00


	//----- nvinfo : EIATTR_KPARAM_INFO
	.align		4
.L_25:
        /*0078*/ 	.byte	0x04, 0x17
        /*007a*/ 	.short	(.L_27 - .L_26)
.L_26:
        /*007c*/ 	.word	0x00000000
        /*0080*/ 	.short	0x0004
        /*0082*/ 	.short	0x0020
        /*0084*/ 	.byte	0x00, 0xf4, 0x21, 0x00


	//----- nvinfo : EIATTR_KPARAM_INFO
	.align		4
.L_27:
        /*0088*/ 	.byte	0x04, 0x17
        /*008a*/ 	.short	(.L_29 - .L_28)
.L_28:
        /*008c*/ 	.word	0x00000000
        /*0090*/ 	.short	0x0003
        /*0092*/ 	.short	0x0018
        /*0094*/ 	.byte	0x00, 0xf4, 0x21, 0x00


	//----- nvinfo : EIATTR_KPARAM_INFO
	.align		4
.L_29:
        /*0098*/ 	.byte	0x04, 0x17
        /*009a*/ 	.short	(.L_31 - .L_30)
.L_30:
        /*009c*/ 	.word	0x00000000
        /*00a0*/ 	.short	0x0002
        /*00a2*/ 	.short	0x0010
        /*00a4*/ 	.byte	0x00, 0xf4, 0x21, 0x00


	//----- nvinfo : EIATTR_KPARAM_INFO
	.align		4
.L_31:
        /*00a8*/ 	.byte	0x04, 0x17
        /*00aa*/ 	.short	(.L_33 - .L_32)
.L_32:
        /*00ac*/ 	.word	0x00000000
        /*00b0*/ 	.short	0x0001
        /*00b2*/ 	.short	0x0008
        /*00b4*/ 	.byte	0x00, 0xf4, 0x21, 0x00


	//----- nvinfo : EIATTR_KPARAM_INFO
	.align		4
.L_33:
        /*00b8*/ 	.byte	0x04, 0x17
        /*00ba*/ 	.short	(.L_35 - .L_34)
.L_34:
        /*00bc*/ 	.word	0x00000000
        /*00c0*/ 	.short	0x0000
        /*00c2*/ 	.short	0x0000
        /*00c4*/ 	.byte	0x00, 0xf4, 0x21, 0x00


	//----- nvinfo : EIATTR_SPARSE_MMA_MASK
	.align		4
.L_35:
        /*00c8*/ 	.byte	0x03, 0x50
        /*00ca*/ 	.short	0x0000


	//----- nvinfo : EIATTR_MAXREG_COUNT
	.align		4
        /*00cc*/ 	.byte	0x03, 0x1b
        /*00ce*/ 	.short	0x00ff


	//----- nvinfo : EIATTR_COOP_GROUP_MASK_REGIDS
	.align		4
        /*00d0*/ 	.byte	0x04, 0x29
        /*00d2*/ 	.short	(.L_37 - .L_36)


	//   ....[0]....
.L_36:
        /*00d4*/ 	.word	0xffffffff


	//   ....[1]....
        /*00d8*/ 	.word	0xffffffff


	//   ....[2]....
        /*00dc*/ 	.word	0xffffffff


	//   ....[3]....
        /*00e0*/ 	.word	0xffffffff


	//   ....[4]....
        /*00e4*/ 	.word	0xffffffff


	//   ....[5]....
        /*00e8*/ 	.word	0xffffffff


	//----- nvinfo : EIATTR_COOP_GROUP_INSTR_OFFSETS
	.align		4
.L_37:
        /*00ec*/ 	.byte	0x04, 0x28
        /*00ee*/ 	.short	(.L_39 - .L_38)


	//   ....[0]....
.L_38:
        /*00f0*/ 	.word	0x000004c0


	//   ....[1]....
        /*00f4*/ 	.word	0x000004e0


	//   ....[2]....
        /*00f8*/ 	.word	0x00000500


	//   ....[3]....
        /*00fc*/ 	.word	0x00000520


	//   ....[4]....
        /*0100*/ 	.word	0x00000550


	//   ....[5]....
        /*0104*/ 	.word	0x00000610


	//----- nvinfo : EIATTR_EXIT_INSTR_OFFSETS
	.align		4
.L_39:
        /*0108*/ 	.byte	0x04, 0x1c
        /*010a*/ 	.short	(.L_41 - .L_40)


	//   ....[0]....
.L_40:
        /*010c*/ 	.word	0x000006f0


	//   ....[1]....
        /*0110*/ 	.word	0x00000720


	//----- nvinfo : EIATTR_REQNTID
	.align		4
.L_41:
        /*0114*/ 	.byte	0x04, 0x10
        /*0116*/ 	.short	(.L_43 - .L_42)
.L_42:
        /*0118*/ 	.word	0x00000040
        /*011c*/ 	.word	0x00000001
        /*0120*/ 	.word	0x00000001


	//----- nvinfo : EIATTR_CBANK_PARAM_SIZE
	.align		4
.L_43:
        /*0124*/ 	.byte	0x03, 0x19
        /*0126*/ 	.short	0x0058


	//----- nvinfo : EIATTR_PARAM_CBANK
	.align		4
        /*0128*/ 	.byte	0x04, 0x0a
        /*012a*/ 	.short	(.L_45 - .L_44)
	.align		4
.L_44:
        /*012c*/ 	.word	index@(.nv.constant0.triton_per_fused__native_batch_norm_legit_no_training_add_convolution_mean_9)
        /*0130*/ 	.short	0x0210
        /*0132*/ 	.short	0x0058


	//----- nvinfo : EIATTR_SW_WAR
	.align		4
.L_45:
        /*0134*/ 	.byte	0x04, 0x36
        /*0136*/ 	.short	(.L_47 - .L_46)
.L_46:
        /*0138*/ 	.word	0x00000008
.L_47:


//--------------------- .nv.callgraph             --------------------------
	.section	.nv.callgraph,"",@"SHT_CUDA_CALLGRAPH"
	.align	4
	.sectionentsize	8
	.align		4
        /*0000*/ 	.word	0x00000000
	.align		4
        /*0004*/ 	.word	0xffffffff
	.align		4
        /*0008*/ 	.word	0x00000000
	.align		4
        /*000c*/ 	.word	0xfffffffe
	.align		4
        /*0010*/ 	.word	0x00000000
	.align		4
        /*0014*/ 	.word	0xfffffffd
	.align		4
        /*0018*/ 	.word	0x00000000
	.align		4
        /*001c*/ 	.word	0xfffffffc


//--------------------- .nv.constant4             --------------------------
	.section	.nv.constant4,"a",@progbits
	.align	8
	.align		8
.nv.constant4:
        /*0000*/ 	.dword	_$_str
	.align		8
        /*0008*/ 	.dword	_$_str_$_2


//--------------------- .text.triton_per_fused__native_batch_norm_legit_no_training_add_convolution_mean_9 --------------------------
	.section	.text.triton_per_fused__native_batch_norm_legit_no_training_add_convolution_mean_9,"ax",@progbits
	.sectionflags	@"SHF_BARRIERS=1"
	.align	128
        .global         triton_per_fused__native_batch_norm_legit_no_training_add_convolution_mean_9
        .type           triton_per_fused__native_batch_norm_legit_no_training_add_convolution_mean_9,@function
        .size           triton_per_fused__native_batch_norm_legit_no_training_add_convolution_mean_9,(.L_x_1 - triton_per_fused__native_batch_norm_legit_no_training_add_convolution_mean_9)
        .other          triton_per_fused__native_batch_norm_legit_no_training_add_convolution_mean_9,@"STO_CUDA_ENTRY STV_DEFAULT"
triton_per_fused__native_batch_norm_legit_no_training_add_convolution_mean_9:
.text.triton_per_fused__native_batch_norm_legit_no_training_add_convolution_mean_9:
[----:B------:R-:W0:Y:S01]  /*0000*/  LDC R1, c[0x0][0x28] ;  /* 0x00000a00ff017b82 */ /* 0x000e220000000800 */
[----:B------:R-:W1:Y:S07]  /*0010*/  S2R R2, SR_CTAID.X ;  /* 0x0000000000027919 */ /* 0x000e6e0000002500 */
[----:B------:R-:W2:Y:S01]  /*0020*/  LDC.64 R28, c[0x0][0x240] ;  /* 0x00009000ff1c7b82 */ /* 0x000ea20000000a00 */
[----:B------:R-:W-:-:S07]  /*0030*/  ULDC.64 UR6, c[0x0][0x208] ;  /* 0x0000820000067ab9 */ /* 0x000fce0000000a00 */
[----:B------:R-:W3:Y:S08]  /*0040*/  LDC.64 R16, c[0x0][0x230] ;  /* 0x00008c00ff107b82 */ /* 0x000ef00000000a00 */
[----:B------:R-:W4:Y:S08]  /*0050*/  LDC.64 R4, c[0x0][0x218] ;  /* 0x00008600ff047b82 */ /* 0x000f300000000a00 */
[----:B------:R-:W5:Y:S01]  /*0060*/  LDC.64 R14, c[0x0][0x238] ;  /* 0x00008e00ff0e7b82 */ /* 0x000f620000000a00 */
[----:B-1----:R-:W-:-:S07]  /*0070*/  SHF.R.S32.HI R3, RZ, 0x1f, R2 ;  /* 0x0000001fff037819 */ /* 0x002fce0000011402 */
[----:B------:R-:W1:Y:S01]  /*0080*/  LDC.64 R22, c[0x0][0x250] ;  /* 0x00009400ff167b82 */ /* 0x000e620000000a00 */
[----:B------:R-:W-:-:S04]  /*0090*/  LEA.HI R3, R3, R2, RZ, 0x6 ;  /* 0x0000000203037211 */ /* 0x000fc800078f30ff */
[----:B------:R-:W-:-:S03]  /*00a0*/  LOP3.LUT R3, R3, 0xffffffc0, RZ, 0xc0, !PT ;  /* 0xffffffc003037812 */ /* 0x000fc600078ec0ff */
[----:B------:R-:W4:Y:S01]  /*00b0*/  LDC.64 R26, c[0x0][0x228] ;  /* 0x00008a00ff1a7b82 */ /* 0x000f220000000a00 */
[----:B------:R-:W-:-:S05]  /*00c0*/  IADD3 R13, -R3, R2, RZ ;  /* 0x00000002030d7210 */ /* 0x000fca0007ffe1ff */
[C---:B--2---:R-:W-:Y:S01]  /*00d0*/  IMAD.WIDE R28, R13.reuse, 0x4, R28 ;  /* 0x000000040d1c7825 */ /* 0x044fe200078e021c */
[----:B------:R-:W2:Y:S01]  /*00e0*/  S2R R3, SR_TID.X ;  /* 0x0000000000037919 */ /* 0x000ea20000002100 */
[----:B------:R-:W2:Y:S04]  /*00f0*/  LDC.64 R24, c[0x0][0x248] ;  /* 0x00009200ff187b82 */ /* 0x000ea80000000a00 */
[----:B------:R-:W2:Y:S01]  /*0100*/  LDG.E.EL R28, desc[UR6][R28.64] ;  /* 0x000000061c1c7981 */ /* 0x000ea2000c2e1900 */
[----:B---3--:R-:W-:-:S03]  /*0110*/  IMAD.WIDE R16, R13, 0x4, R16 ;  /* 0x000000040d107825 */ /* 0x008fc600078e0210 */
[----:B------:R-:W3:Y:S01]  /*0120*/  LDC.64 R6, c[0x0][0x210] ;  /* 0x00008400ff067b82 */ /* 0x000ee20000000a00 */
[C---:B-----5:R-:W-:Y:S02]  /*0130*/  IMAD.WIDE R14, R13.reuse, 0x4, R14 ;  /* 0x000000040d0e7825 */ /* 0x060fe400078e020e */
[----:B------:R-:W5:Y:S02]  /*0140*/  LDG.E.EL R17, desc[UR6][R16.64] ;  /* 0x0000000610117981 */ /* 0x000f64000c2e1900 */
[----:B-1----:R-:W-:-:S04]  /*0150*/  IMAD.WIDE R22, R13, 0x4, R22 ;  /* 0x000000040d167825 */ /* 0x002fc800078e0216 */
[----:B0---4-:R-:W-:Y:S02]  /*0160*/  IMAD.WIDE R26, R13, 0x4, R26 ;  /* 0x000000040d1a7825 */ /* 0x011fe400078e021a */
[----:B------:R-:W4:Y:S04]  /*0170*/  LDG.E.EL R22, desc[UR6][R22.64] ;  /* 0x0000000616167981 */ /* 0x000f28000c2e1900 */
[----:B------:R-:W4:Y:S01]  /*0180*/  LDG.E.EL R16, desc[UR6][R14.64] ;  /* 0x000000060e107981 */ /* 0x000f22000c2e1900 */
[----:B--2---:R-:W-:Y:S01]  /*0190*/  SHF.L.U32 R20, R3, 0x2, RZ ;  /* 0x0000000203147819 */ /* 0x004fe200000006ff */
[----:B------:R-:W-:Y:S02]  /*01a0*/  IMAD.WIDE R24, R13, 0x4, R24 ;  /* 0x000000040d187825 */ /* 0x000fe400078e0218 */
[----:B------:R0:W2:Y:S01]  /*01b0*/  LDG.E.EL R18, desc[UR6][R26.64] ;  /* 0x000000061a127981 */ /* 0x0000a2000c2e1900 */
[----:B------:R-:W-:-:S03]  /*01c0*/  LOP3.LUT R9, R20, 0xfc, RZ, 0xc0, !PT ;  /* 0x000000fc14097812 */ /* 0x000fc600078ec0ff */
[----:B------:R1:W2:Y:S01]  /*01d0*/  LDG.E.EL R19, desc[UR6][R24.64] ;  /* 0x0000000618137981 */ /* 0x0002a2000c2e1900 */
[----:B------:R-:W-:-:S05]  /*01e0*/  LEA R0, R2, R9, 0x8 ;  /* 0x0000000902007211 */ /* 0x000fca00078e40ff */
[----:B------:R-:W-:-:S05]  /*01f0*/  IMAD.WIDE R4, R0, 0x4, R4 ;  /* 0x0000000400047825 */ /* 0x000fca00078e0204 */
[----:B------:R-:W5:Y:S01]  /*0200*/  LDG.E.128 R8, desc[UR6][R4.64] ;  /* 0x0000000604087981 */ /* 0x000f62000c1e1d00 */
[----:B---3--:R-:W-:-:S05]  /*0210*/  IMAD.WIDE R6, R0, 0x4, R6 ;  /* 0x0000000400067825 */ /* 0x008fca00078e0206 */
[----:B------:R-:W2:Y:S01]  /*0220*/  LDG.E.128 R12, desc[UR6][R6.64] ;  /* 0x00000006060c7981 */ /* 0x000ea2000c1e1d00 */
[----:B0-----:R-:W-:Y:S01]  /*0230*/  HFMA2.MMA R26, -RZ, RZ, 1.625, 0 ;  /* 0x3e800000ff1a7435 */ /* 0x001fe200000001ff */
[----:B------:R-:W0:Y:S01]  /*0240*/  S2UR UR5, SR_CgaCtaId ;  /* 0x00000000000579c3 */ /* 0x000e220000008800 */
[----:B------:R-:W-:Y:S02]  /*0250*/  UMOV UR4, 0x400 ;  /* 0x0000040000047882 */ /* 0x000fe40000000000 */
[----:B0-----:R-:W-:Y:S01]  /*0260*/  UPRMT UR4, UR5, 0x654, UR4 ;  /* 0x0000065405047896 */ /* 0x001fe20008000004 */
[----:B------:R-:W-:-:S04]  /*0270*/  FADD R28, R28, 9.9999997473787516356e-06 ;  /* 0x3727c5ac1c1c7421 */ /* 0x000fc80000000000 */
[----:B------:R-:W0:Y:S02]  /*0280*/  MUFU.SQRT R29, R28 ;  /* 0x0000001c001d7308 */ /* 0x000e240000002000 */
[C---:B0-----:R-:W-:Y:S02]  /*0290*/  FSETP.GT.AND P0, PT, R29.reuse, 8.50705917302346158658e+37, PT ;  /* 0x7e8000001d00780b */ /* 0x041fe40003f04000 */
[----:B------:R-:W-:-:S11]  /*02a0*/  FSETP.GEU.AND P1, PT, R29, 1.175494350822287508e-38, PT ;  /* 0x008000001d00780b */ /* 0x000fd60003f2e000 */
[----:B------:R-:W-:-:S04]  /*02b0*/  @P0 FMUL R29, R29, 0.25 ;  /* 0x3e8000001d1d0820 */ /* 0x000fc80000400000 */
[----:B------:R-:W-:-:S06]  /*02c0*/  @!P1 FMUL R29, R29, 16777216 ;  /* 0x4b8000001d1d9820 */ /* 0x000fcc0000400000 */
[----:B------:R-:W0:Y:S01]  /*02d0*/  MUFU.RCP R29, R29 ;  /* 0x0000001d001d7308 */ /* 0x000e220000001000 */
[----:B-1----:R-:W-:Y:S01]  /*02e0*/  FSEL R24, R26, 1, P0 ;  /* 0x3f8000001a187808 */ /* 0x002fe20000000000 */
[--C-:B-----5:R-:W-:Y:S01]  /*02f0*/  FADD R8, R8, R17.reuse ;  /* 0x0000001108087221 */ /* 0x120fe20000000000 */
[----:B------:R-:W-:-:S03]  /*0300*/  FADD R9, R9, R17 ;  /* 0x0000001109097221 */ /* 0x000fc60000000000 */
[----:B------:R-:W-:Y:S01]  /*0310*/  @!P1 FMUL R24, R24, 16777216 ;  /* 0x4b80000018189820 */ /* 0x000fe20000400000 */
[----:B------:R-:W-:Y:S01]  /*0320*/  FADD R10, R10, R17 ;  /* 0x000000110a0a7221 */ /* 0x000fe20000000000 */
[C---:B----4-:R-:W-:Y:S01]  /*0330*/  FADD R28, -R16.reuse, R8 ;  /* 0x00000008101c7221 */ /* 0x050fe20000000100 */
[C---:B------:R-:W-:Y:S01]  /*0340*/  FADD R26, -R16.reuse, R9 ;  /* 0x00000009101a7221 */ /* 0x040fe20000000100 */
[----:B------:R-:W-:Y:S01]  /*0350*/  FADD R11, R11, R17 ;  /* 0x000000110b0b7221 */ /* 0x000fe20000000000 */
[----:B0-----:R-:W-:Y:S01]  /*0360*/  FMUL R23, R29, R24 ;  /* 0x000000181d177220 */ /* 0x001fe20000400000 */
[----:B------:R-:W-:-:S03]  /*0370*/  FADD R24, -R16, R10 ;  /* 0x0000000a10187221 */ /* 0x000fc60000000100 */
[-C--:B------:R-:W-:Y:S01]  /*0380*/  FMUL R28, R28, R23.reuse ;  /* 0x000000171c1c7220 */ /* 0x080fe20000400000 */
[-C--:B------:R-:W-:Y:S01]  /*0390*/  FMUL R25, R26, R23.reuse ;  /* 0x000000171a197220 */ /* 0x080fe20000400000 */
[----:B------:R-:W-:Y:S01]  /*03a0*/  FADD R16, -R16, R11 ;  /* 0x0000000b10107221 */ /* 0x000fe20000000100 */
[----:B------:R-:W-:Y:S01]  /*03b0*/  FMUL R17, R24, R23 ;  /* 0x0000001718117220 */ /* 0x000fe20000400000 */
[--C-:B--2---:R-:W-:Y:S01]  /*03c0*/  FADD R13, R13, R18.reuse ;  /* 0x000000120d0d7221 */ /* 0x104fe20000000000 */
[----:B------:R-:W-:Y:S01]  /*03d0*/  FADD R12, R12, R18 ;  /* 0x000000120c0c7221 */ /* 0x000fe20000000000 */
[C-C-:B------:R-:W-:Y:S01]  /*03e0*/  FFMA R27, R19.reuse, R28, R22.reuse ;  /* 0x0000001c131b7223 */ /* 0x140fe20000000016 */
[C-C-:B------:R-:W-:Y:S01]  /*03f0*/  FFMA R24, R19.reuse, R25, R22.reuse ;  /* 0x0000001913187223 */ /* 0x140fe20000000016 */
[----:B------:R-:W-:Y:S01]  /*0400*/  FMUL R23, R16, R23 ;  /* 0x0000001710177220 */ /* 0x000fe20000400000 */
[----:B------:R-:W-:Y:S01]  /*0410*/  FFMA R25, R19, R17, R22 ;  /* 0x0000001113197223 */ /* 0x000fe20000000016 */
[----:B------:R-:W-:Y:S01]  /*0420*/  FADD R14, R14, R18 ;  /* 0x000000120e0e7221 */ /* 0x000fe20000000000 */
[----:B------:R-:W-:Y:S01]  /*0430*/  FADD R16, R12, R27 ;  /* 0x0000001b0c107221 */ /* 0x000fe20000000000 */
[----:B------:R-:W-:Y:S01]  /*0440*/  FADD R17, R13, R24 ;  /* 0x000000180d117221 */ /* 0x000fe20000000000 */
[----:B------:R-:W-:Y:S01]  /*0450*/  FFMA R22, R19, R23, R22 ;  /* 0x0000001713167223 */ /* 0x000fe20000000016 */
[----:B------:R-:W-:Y:S01]  /*0460*/  FADD R15, R15, R18 ;  /* 0x000000120f0f7221 */ /* 0x000fe20000000000 */
[----:B------:R-:W-:Y:S01]  /*0470*/  FADD R18, R14, R25 ;  /* 0x000000190e127221 */ /* 0x000fe20000000000 */
[----:B------:R-:W-:-:S02]  /*0480*/  FADD R23, R16, R17 ;  /* 0x0000001110177221 */ /* 0x000fc40000000000 */
[----:B------:R-:W-:Y:S02]  /*0490*/  FADD R19, R15, R22 ;  /* 0x000000160f137221 */ /* 0x000fe40000000000 */
[----:B------:R-:W-:-:S04]  /*04a0*/  FADD R22, R18, R23 ;  /* 0x0000001712167221 */ /* 0x000fc80000000000 */
[----:B------:R-:W-:-:S05]  /*04b0*/  FADD R22, R19, R22 ;  /* 0x0000001613167221 */ /* 0x000fca0000000000 */
[----:B------:R-:W0:Y:S02]  /*04c0*/  SHFL.BFLY PT, R23, R22, 0x10, 0x1f ;  /* 0x0e001f0016177f89 */ /* 0x000e2400000e0000 */
[----:B0-----:R-:W-:-:S05]  /*04d0*/  FADD R23, R22, R23 ;  /* 0x0000001716177221 */ /* 0x001fca0000000000 */
[----:B------:R-:W0:Y:S02]  /*04e0*/  SHFL.BFLY PT, R24, R23, 0x8, 0x1f ;  /* 0x0d001f0017187f89 */ /* 0x000e2400000e0000 */
[----:B0-----:R-:W-:-:S05]  /*04f0*/  FADD R24, R23, R24 ;  /* 0x0000001817187221 */ /* 0x001fca0000000000 */
[----:B------:R-:W0:Y:S02]  /*0500*/  SHFL.BFLY PT, R25, R24, 0x4, 0x1f ;  /* 0x0c801f0018197f89 */ /* 0x000e2400000e0000 */
[----:B0-----:R-:W-:-:S05]  /*0510*/  FADD R25, R24, R25 ;  /* 0x0000001918197221 */ /* 0x001fca0000000000 */
[----:B------:R-:W0:Y:S01]  /*0520*/  SHFL.BFLY PT, R26, R25, 0x2, 0x1f ;  /* 0x0c401f00191a7f89 */ /* 0x000e2200000e0000 */
[----:B------:R-:W-:Y:S01]  /*0530*/  LOP3.LUT P0, RZ, R3, 0x1f, RZ, 0xc0, !PT ;  /* 0x0000001f03ff7812 */ /* 0x000fe2000780c0ff */
[----:B0-----:R-:W-:-:S05]  /*0540*/  FADD R26, R25, R26 ;  /* 0x0000001a191a7221 */ /* 0x001fca0000000000 */
[----:B------:R-:W0:Y:S01]  /*0550*/  SHFL.BFLY PT, R27, R26, 0x1, 0x1f ;  /* 0x0c201f001a1b7f89 */ /* 0x000e2200000e0000 */
[----:B------:R-:W-:-:S04]  /*0560*/  SHF.R.U32.HI R22, RZ, 0x3, R3 ;  /* 0x00000003ff167819 */ /* 0x000fc80000011603 */
[----:B------:R-:W-:Y:S02]  /*0570*/  LOP3.LUT R22, R22, 0x4, RZ, 0xc0, !PT ;  /* 0x0000000416167812 */ /* 0x000fe400078ec0ff */
[----:B------:R-:W-:Y:S01]  /*0580*/  ISETP.GE.AND P1, PT, R3, 0x2, PT ;  /* 0x000000020300780c */ /* 0x000fe20003f26270 */
[----:B0-----:R-:W-:-:S05]  /*0590*/  FADD R27, R26, R27 ;  /* 0x0000001b1a1b7221 */ /* 0x001fca0000000000 */
[----:B------:R0:W-:Y:S01]  /*05a0*/  @!P0 STS [R22+UR4], R27 ;  /* 0x0000001b16008988 */ /* 0x0001e20008000804 */
[----:B------:R-:W-:Y:S06]  /*05b0*/  BAR.SYNC.DEFER_BLOCKING 0x0 ;  /* 0x0000000000007b1d */ /* 0x000fec0000010000 */
[----:B------:R-:W1:Y:S01]  /*05c0*/  @!P1 LDS R21, [R20+UR4] ;  /* 0x0000000414159984 */ /* 0x000e620008000800 */
[----:B------:R-:W-:-:S04]  /*05d0*/  LOP3.LUT R23, R3, 0x1, RZ, 0xc0, !PT ;  /* 0x0000000103177812 */ /* 0x000fc800078ec0ff */
[----:B------:R-:W-:Y:S02]  /*05e0*/  ISETP.NE.U32.AND P0, PT, R23, 0x1, PT ;  /* 0x000000011700780c */ /* 0x000fe40003f05070 */
[----:B0-----:R-:W0:Y:S02]  /*05f0*/  LDC.64 R22, c[0x0][0x220] ;  /* 0x00008800ff167b82 */ /* 0x001e240000000a00 */
[----:B------:R-:W-:Y:S01]  /*0600*/  ISETP.LT.AND P0, PT, R3, 0x2, P0 ;  /* 0x000000020300780c */ /* 0x000fe20000701270 */
[----:B-1----:R-:W1:Y:S02]  /*0610*/  SHFL.BFLY PT, R24, R21, 0x1, 0x1f ;  /* 0x0c201f0015187f89 */ /* 0x002e6400000e0000 */
[----:B-1----:R-:W-:-:S03]  /*0620*/  FADD R29, R21, R24 ;  /* 0x00000018151d7221 */ /* 0x002fc60000000000 */
[----:B------:R-:W1:Y:S07]  /*0630*/  LDC.64 R24, c[0x0][0x258] ;  /* 0x00009600ff187b82 */ /* 0x000e6e0000000a00 */
[----:B------:R-:W-:Y:S01]  /*0640*/  @P0 STS [R20+UR4], R29 ;  /* 0x0000001d14000988 */ /* 0x000fe20008000804 */
[----:B------:R-:W-:Y:S06]  /*0650*/  BAR.SYNC.DEFER_BLOCKING 0x0 ;  /* 0x0000000000007b1d */ /* 0x000fec0000010000 */
[----:B------:R-:W2:Y:S01]  /*0660*/  LDS R26, [UR4] ;  /* 0x00000004ff1a7984 */ /* 0x000ea20008000800 */
[----:B-1----:R-:W-:-:S03]  /*0670*/  IMAD.WIDE R24, R0, 0x4, R24 ;  /* 0x0000000400187825 */ /* 0x002fc600078e0218 */
[----:B------:R1:W-:Y:S04]  /*0680*/  STG.E.128 desc[UR6][R6.64], R12 ;  /* 0x0000000c06007986 */ /* 0x0003e8000c101d06 */
[----:B------:R1:W-:Y:S04]  /*0690*/  STG.E.128 desc[UR6][R4.64], R8 ;  /* 0x0000000804007986 */ /* 0x0003e8000c101d06 */
[----:B------:R1:W-:Y:S01]  /*06a0*/  STG.E.128 desc[UR6][R24.64], R16 ;  /* 0x0000001018007986 */ /* 0x0003e2000c101d06 */
[----:B------:R-:W-:Y:S01]  /*06b0*/  BAR.SYNC.DEFER_BLOCKING 0x0 ;  /* 0x0000000000007b1d */ /* 0x000fe20000010000 */
[----:B------:R-:W-:Y:S01]  /*06c0*/  LOP3.LUT P0, RZ, R3, 0x3f, RZ, 0xc0, !PT ;  /* 0x0000003f03ff7812 */ /* 0x000fe2000780c0ff */
[----:B0-----:R-:W-:-:S04]  /*06d0*/  IMAD.WIDE R22, R2, 0x4, R22 ;  /* 0x0000000402167825 */ /* 0x001fc800078e0216 */
[----:B--2---:R-:W-:-:S08]  /*06e0*/  FADD R26, RZ, R26 ;  /* 0x0000001aff1a7221 */ /* 0x004fd00000000000 */
[----:B-1----:R-:W-:Y:S05]  /*06f0*/  @P0 EXIT ;  /* 0x000000000000094d */ /* 0x002fea0003800000 */
[----:B------:R-:W-:-:S05]  /*0700*/  FMUL R3, R26, 0.00390625 ;  /* 0x3b8000001a037820 */ /* 0x000fca0000400000 */
[----:B------:R-:W-:Y:S01]  /*0710*/  STG.E desc[UR6][R22.64], R3 ;  /* 0x0000000316007986 */ /* 0x000fe2000c101906 */
[----:B------:R-:W-:Y:S05]  /*0720*/  EXIT ;  /* 0x000000000000794d */ /* 0x000fea0003800000 */
.L_x_0:
[----:B------:R-:W-:-:S00]  /*0730*/  BRA `(.L_x_0) ;  /* 0xfffffffc00fc7947 */ /* 0x000fc0000383ffff */
[----:B------:R-:W-:-:S00]  /*0740*/  NOP ;  /* 0x0000000000007918 */ /* 0x000fc00000000000 */
        /* <DEDUP_REMOVED lines=11> */
.L_x_1:


//--------------------- .nv.global.init           --------------------------
	.section	.nv.global.init,"aw",@progbits
.nv.global.init:
	.type		_$_str,@object
	.size		_$_str,(_$_str_$_2 - _$_str)
_$_str:
        /*0000*/ 	.byte	0x5f, 0x5f, 0x43, 0x55, 0x44, 0x41, 0x5f, 0x46, 0x54, 0x5a, 0x00
	.type		_$_str_$_2,@object
	.size		_$_str_$_2,(.L_1 - _$_str_$_2)
_$_str_$_2:
        /*000b*/ 	.byte	0x5f, 0x5f, 0x43, 0x55, 0x44, 0x41, 0x5f, 0x50, 0x52, 0x45, 0x43, 0x5f, 0x53, 0x51, 0x52, 0x54
        /*001b*/ 	.byte	0x00
.L_1:


//--------------------- .nv.shared.triton_per_fused__native_batch_norm_legit_no_training_add_convolution_mean_9 --------------------------
	.section	.nv.shared.triton_per_fused__native_batch_norm_legit_no_training_add_convolution_mean_9,"aw",@nobits
	.sectionflags	@""
	.align	16
	.zero		1024


//--------------------- .nv.constant0.triton_per_fused__native_batch_norm_legit_no_training_add_convolution_mean_9 --------------------------
	.section	.nv.constant0.triton_per_fused__native_batch_norm_legit_no_training_add_convolution_mean_9,"a",@progbits
	.sectionflags	@""
	.align	4
.nv.constant0.triton_per_fused__native_batch_norm_legit_no_training_add_convolution_mean_9:
	.zero		616
